	.headerflags	@"EF_CUDA_TEXMODE_UNIFIED EF_CUDA_64BIT_ADDRESS EF_CUDA_ACCELERATORS EF_CUDA_SM90 EF_CUDA_VIRTUAL_SM(EF_CUDA_SM90)"
	.elftype	@"ET_EXEC"


//--------------------- .nv.info                  --------------------------
	.section	.nv.info,"",@"SHT_CUDA_INFO"
	.align	4


	//----- nvinfo : EIATTR_REGCOUNT
	.align		4
        /*0000*/ 	.byte	0x04, 0x2f
        /*0002*/ 	.short	(.L_3 - .L_2)
	.align		4
.L_2:
        /*0004*/ 	.word	index@(triton_poi_fused__native_batch_norm_legit_no_training_add_relu_34)
        /*0008*/ 	.word	0x00000020


	//----- nvinfo : EIATTR_MIN_STACK_SIZE
	.align		4
.L_3:
        /*000c*/ 	.byte	0x04, 0x12
        /*000e*/ 	.short	(.L_5 - .L_4)
	.align		4
.L_4:
        /*0010*/ 	.word	index@(triton_poi_fused__native_batch_norm_legit_no_training_add_relu_34)
        /*0014*/ 	.word	0x00000000


	//----- nvinfo : EIATTR_FRAME_SIZE
	.align		4
.L_5:
        /*0018*/ 	.byte	0x04, 0x11
        /*001a*/ 	.short	(.L_7 - .L_6)
	.align		4
.L_6:
        /*001c*/ 	.word	index@(triton_poi_fused__native_batch_norm_legit_no_training_add_relu_34)
        /*0020*/ 	.word	0x00000000


	//----- nvinfo : EIATTR_MIN_STACK_SIZE
	.align		4
.L_7:
        /*0024*/ 	.byte	0x04, 0x12
        /*0026*/ 	.short	(.L_9 - .L_8)
	.align		4
.L_8:
        /*0028*/ 	.word	index@(triton_poi_fused__native_batch_norm_legit_no_training_add_relu_34)
        /*002c*/ 	.word	0x00000000
.L_9:


//--------------------- .nv.info.triton_poi_fused__native_batch_norm_legit_no_training_add_relu_34 --------------------------
	.section	.nv.info.triton_poi_fused__native_batch_norm_legit_no_training_add_relu_34,"",@"SHT_CUDA_INFO"
	.sectionflags	@""
	.align	4


	//----- nvinfo : EIATTR_CUDA_API_VERSION
	.align		4
        /*0000*/ 	.byte	0x04, 0x37
        /*0002*/ 	.short	(.L_11 - .L_10)
.L_10:
        /*0004*/ 	.word	0x0000007c


	//----- nvinfo : EIATTR_KPARAM_INFO
	.align		4
.L_11:
        /*0008*/ 	.byte	0x04, 0x17
        /*000a*/ 	.short	(.L_13 - .L_12)
.L_12:
        /*000c*/ 	.word	0x00000000
        /*0010*/ 	.short	0x0007
        /*0012*/ 	.short	0x0038
        /*0014*/ 	.byte	0x00, 0xf0, 0x11, 0x00


	//----- nvinfo : EIATTR_KPARAM_INFO
	.align		4
.L_13:
        /*0018*/ 	.byte	0x04, 0x17
        /*001a*/ 	.short	(.L_15 - .L_14)
.L_14:
        /*001c*/ 	.word	0x00000000
        /*0020*/ 	.short	0x0006
        /*0022*/ 	.short	0x0030
        /*0024*/ 	.byte	0x00, 0xf4, 0x21, 0x00


	//----- nvinfo : EIATTR_KPARAM_INFO
	.align		4
.L_15:
        /*0028*/ 	.byte	0x04, 0x17
        /*002a*/ 	.short	(.L_17 - .L_16)
.L_16:
        /*002c*/ 	.word	0x00000000
        /*0030*/ 	.short	0x0005
        /*0032*/ 	.short	0x0028
        /*0034*/ 	.byte	0x00, 0xf4, 0x21, 0x00


	//----- nvinfo : EIATTR_KPARAM_INFO
	.align		4
.L_17:
        /*0038*/ 	.byte	0x04, 0x17
        /*003a*/ 	.short	(.L_19 - .L_18)
.L_18:
        /*003c*/ 	.word	0x00000000
        /*0040*/ 	.short	0x0004
        /*0042*/ 	.short	0x0020
        /*0044*/ 	.byte	0x00, 0xf4, 0x21, 0x00


	//----- nvinfo : EIATTR_KPARAM_INFO
	.align		4
.L_19:
        /*0048*/ 	.byte	0x04, 0x17
        /*004a*/ 	.short	(.L_21 - .L_20)
.L_20:
        /*004c*/ 	.word	0x00000000
        /*0050*/ 	.short	0x0003
        /*0052*/ 	.short	0x0018
        /*0054*/ 	.byte	0x00, 0xf4, 0x21, 0x00


	//----- nvinfo : EIATTR_KPARAM_INFO
	.align		4
.L_21:
        /*0058*/ 	.byte	0x04, 0x17
        /*005a*/ 	.short	(.L_23 - .L_22)
.L_22:
        /*005c*/ 	.word	0x00000000
        /*0060*/ 	.short	0x0002
        /*0062*/ 	.short	0x0010
        /*0064*/ 	.byte	0x00, 0xf4, 0x21, 0x00


	//----- nvinfo : EIATTR_KPARAM_INFO
	.align		4
.L_23:
        /*0068*/ 	.byte	0x04, 0x17
        /*006a*/ 	.short	(.L_25 - .L_24)
.L_24:
        /*006c*/ 	.word	0x00000000
        /*0070*/ 	.short	0x0001
        /*0072*/ 	.short	0x0008
        /*0074*/ 	.byte	0x00, 0xf4, 0x21, 0x00


	//----- nvinfo : EIATTR_KPARAM_INFO
	.align		4
.L_25:
        /*0078*/ 	.byte	0x04, 0x17
        /*007a*/ 	.short	(.L_27 - .L_26)
.L_26:
        /*007c*/ 	.word	0x00000000
        /*0080*/ 	.short	0x0000
        /*0082*/ 	.short	0x0000
        /*0084*/ 	.byte	0x00, 0xf4, 0x21, 0x00


	//----- nvinfo : EIATTR_SPARSE_MMA_MASK
	.align		4
.L_27:
        /*0088*/ 	.byte	0x03, 0x50
        /*008a*/ 	.short	0x0000


	//----- nvinfo : EIATTR_MAXREG_COUNT
	.align		4
        /*008c*/ 	.byte	0x03, 0x1b
        /*008e*/ 	.short	0x00ff


	//----- nvinfo : EIATTR_EXIT_INSTR_OFFSETS
	.align		4
        /*0090*/ 	.byte	0x04, 0x1c
        /*0092*/ 	.short	(.L_29 - .L_28)


	//   ....[0]....
.L_28:
        /*0094*/ 	.word	0x000007e0


	//----- nvinfo : EIATTR_REQNTID
	.align		4
.L_29:
        /*0098*/ 	.byte	0x04, 0x10
        /*009a*/ 	.short	(.L_31 - .L_30)
.L_30:
        /*009c*/ 	.word	0x00000080
        /*00a0*/ 	.word	0x00000001
        /*00a4*/ 	.word	0x00000001


	//----- nvinfo : EIATTR_CBANK_PARAM_SIZE
	.align		4
.L_31:
        /*00a8*/ 	.byte	0x03, 0x19
        /*00aa*/ 	.short	0x003c


	//----- nvinfo : EIATTR_PARAM_CBANK
	.align		4
        /*00ac*/ 	.byte	0x04, 0x0a
        /*00ae*/ 	.short	(.L_33 - .L_32)
	.align		4
.L_32:
        /*00b0*/ 	.word	index@(.nv.constant0.triton_poi_fused__native_batch_norm_legit_no_training_add_relu_34)
        /*00b4*/ 	.short	0x0210
        /*00b6*/ 	.short	0x003c


	//----- nvinfo : EIATTR_SW_WAR
	.align		4
.L_33:
        /*00b8*/ 	.byte	0x04, 0x36
        /*00ba*/ 	.short	(.L_35 - .L_34)
.L_34:
        /*00bc*/ 	.word	0x00000008
.L_35:


//--------------------- .nv.callgraph             --------------------------
	.section	.nv.callgraph,"",@"SHT_CUDA_CALLGRAPH"
	.align	4
	.sectionentsize	8
	.align		4
        /*0000*/ 	.word	0x00000000
	.align		4
        /*0004*/ 	.word	0xffffffff
	.align		4
        /*0008*/ 	.word	0x00000000
	.align		4
        /*000c*/ 	.word	0xfffffffe
	.align		4
        /*0010*/ 	.word	0x00000000
	.align		4
        /*0014*/ 	.word	0xfffffffd
	.align		4
        /*0018*/ 	.word	0x00000000
	.align		4
        /*001c*/ 	.word	0xfffffffc


//--------------------- .nv.constant4             --------------------------
	.section	.nv.constant4,"a",@progbits
	.align	8
	.align		8
.nv.constant4:
        /*0000*/ 	.dword	_$_str
	.align		8
        /*0008*/ 	.dword	_$_str_$_2


//--------------------- .text.triton_poi_fused__native_batch_norm_legit_no_training_add_relu_34 --------------------------
	.section	.text.triton_poi_fused__native_batch_norm_legit_no_training_add_relu_34,"ax",@progbits
	.align	128
        .global         triton_poi_fused__native_batch_norm_legit_no_training_add_relu_34
        .type           triton_poi_fused__native_batch_norm_legit_no_training_add_relu_34,@function
        .size           triton_poi_fused__native_batch_norm_legit_no_training_add_relu_34,(.L_x_1 - triton_poi_fused__native_batch_norm_legit_no_training_add_relu_34)
        .other          triton_poi_fused__native_batch_norm_legit_no_training_add_relu_34,@"STO_CUDA_ENTRY STV_DEFAULT"
triton_poi_fused__native_batch_norm_legit_no_training_add_relu_34:
.text.triton_poi_fused__native_batch_norm_legit_no_training_add_relu_34:
[----:B------:R-:W-:Y:S01]  /*0000*/  LDC R1, c[0x0][0x28] ;  /* 0x00000a00ff017b82 */ /* 0x000fe20000000800 */
[----:B------:R-:W1:Y:S01]  /*0010*/  S2R R0, SR_TID.X ;  /* 0x0000000000007919 */ /* 0x000e620000002100 */
[----:B------:R-:W-:-:S06]  /*0020*/  ULDC.64 UR4, c[0x0][0x208] ;  /* 0x0000820000047ab9 */ /* 0x000fcc0000000a00 */
[----:B------:R-:W2:Y:S01]  /*0030*/  LDC.64 R20, c[0x0][0x218] ;  /* 0x00008600ff147b82 */ /* 0x000ea20000000a00 */
[----:B------:R-:W3:Y:S07]  /*0040*/  S2R R3, SR_CTAID.X ;  /* 0x0000000000037919 */ /* 0x000eee0000002500 */
[----:B------:R-:W4:Y:S08]  /*0050*/  LDC.64 R8, c[0x0][0x210] ;  /* 0x00008400ff087b82 */ /* 0x000f300000000a00 */
[----:B------:R-:W5:Y:S08]  /*0060*/  LDC.64 R28, c[0x0][0x228] ;  /* 0x00008a00ff1c7b82 */ /* 0x000f700000000a00 */
[----:B------:R-:W2:Y:S01]  /*0070*/  LDC.64 R26, c[0x0][0x230] ;  /* 0x00008c00ff1a7b82 */ /* 0x000ea20000000a00 */
[----:B-1----:R-:W-:-:S07]  /*0080*/  SHF.L.U32 R0, R0, 0x2, RZ ;  /* 0x0000000200007819 */ /* 0x002fce00000006ff */
[----:B------:R-:W1:Y:S01]  /*0090*/  LDC.64 R16, c[0x0][0x238] ;  /* 0x00008e00ff107b82 */ /* 0x000e620000000a00 */
[----:B---3--:R-:W-:Y:S02]  /*00a0*/  SHF.R.S32.HI R11, RZ, 0x15, R3 ;  /* 0x00000015ff0b7819 */ /* 0x008fe40000011403 */
[----:B------:R-:W-:Y:S02]  /*00b0*/  LOP3.LUT R0, R0, 0x1fc, RZ, 0xc0, !PT ;  /* 0x000001fc00007812 */ /* 0x000fe400078ec0ff */
[----:B------:R-:W-:Y:S02]  /*00c0*/  SGXT R11, R11, 0x1 ;  /* 0x000000010b0b781a */ /* 0x000fe40000000200 */
[----:B------:R-:W-:Y:S02]  /*00d0*/  LEA R0, R3, R0, 0xa ;  /* 0x0000000003007211 */ /* 0x000fe400078e50ff */
[----:B------:R-:W3:Y:S02]  /*00e0*/  LDC.64 R2, c[0x0][0x220] ;  /* 0x00008800ff027b82 */ /* 0x000ee40000000a00 */
[----:B------:R-:W-:-:S04]  /*00f0*/  LEA.HI R6, R11, R0, RZ, 0xa ;  /* 0x000000000b067211 */ /* 0x000fc800078f50ff */
[----:B------:R-:W-:-:S04]  /*0100*/  SHF.R.S32.HI R13, RZ, 0xa, R6 ;  /* 0x0000000aff0d7819 */ /* 0x000fc80000011406 */
[----:B------:R-:W-:-:S04]  /*0110*/  LEA.HI R4, R13, R13, RZ, 0x5 ;  /* 0x0000000d0d047211 */ /* 0x000fc800078f28ff */
[----:B------:R-:W-:-:S04]  /*0120*/  LOP3.LUT R4, R4, 0xffffffe0, RZ, 0xc0, !PT ;  /* 0xffffffe004047812 */ /* 0x000fc800078ec0ff */
[----:B------:R-:W-:-:S05]  /*0130*/  IADD3 R23, R13, -R4, RZ ;  /* 0x800000040d177210 */ /* 0x000fca0007ffe0ff */
[----:B---3--:R-:W-:-:S06]  /*0140*/  IMAD.WIDE R4, R23, 0x4, R2 ;  /* 0x0000000417047825 */ /* 0x008fcc00078e0202 */
[----:B------:R-:W3:Y:S01]  /*0150*/  LDG.E.EL R4, desc[UR4][R4.64] ;  /* 0x0000000404047981 */ /* 0x000ee2000c2e1900 */
[----:B------:R-:W-:-:S04]  /*0160*/  IADD3 R15, R6, 0x200, RZ ;  /* 0x00000200060f7810 */ /* 0x000fc80007ffe0ff */
[----:B------:R-:W-:-:S04]  /*0170*/  SHF.R.S32.HI R15, RZ, 0xa, R15 ;  /* 0x0000000aff0f7819 */ /* 0x000fc8000001140f */
[----:B------:R-:W-:-:S04]  /*0180*/  LEA.HI R6, R15, R15, RZ, 0x5 ;  /* 0x0000000f0f067211 */ /* 0x000fc800078f28ff */
[----:B------:R-:W-:-:S04]  /*0190*/  LOP3.LUT R6, R6, 0xffffffe0, RZ, 0xc0, !PT ;  /* 0xffffffe006067812 */ /* 0x000fc800078ec0ff */
[----:B------:R-:W-:-:S05]  /*01a0*/  IADD3 R19, R15, -R6, RZ ;  /* 0x800000060f137210 */ /* 0x000fca0007ffe0ff */
[----:B------:R-:W-:-:S06]  /*01b0*/  IMAD.WIDE R2, R19, 0x4, R2 ;  /* 0x0000000413027825 */ /* 0x000fcc00078e0202 */
[----:B------:R-:W2:Y:S01]  /*01c0*/  LDG.E.EL R2, desc[UR4][R2.64] ;  /* 0x0000000402027981 */ /* 0x000ea2000c2e1900 */
[----:B----4-:R-:W-:Y:S01]  /*01d0*/  IMAD.WIDE R8, R0, 0x4, R8 ;  /* 0x0000000400087825 */ /* 0x010fe200078e0208 */
[----:B------:R-:W-:Y:S01]  /*01e0*/  LEA.HI R12, R11, R0, RZ, 0x8 ;  /* 0x000000000b0c7211 */ /* 0x000fe200078f40ff */
[----:B------:R-:W-:Y:S02]  /*01f0*/  HFMA2.MMA R24, -RZ, RZ, 1.625, 0 ;  /* 0x3e800000ff187435 */ /* 0x000fe400000001ff */
[----:B-----5:R-:W-:Y:S01]  /*0200*/  IMAD.WIDE R10, R23, 0x4, R28 ;  /* 0x00000004170a7825 */ /* 0x020fe200078e021c */
[----:B------:R-:W-:-:S04]  /*0210*/  LOP3.LUT R12, R12, 0xffffff00, RZ, 0xc0, !PT ;  /* 0xffffff000c0c7812 */ /* 0x000fc800078ec0ff */
[----:B------:R-:W-:Y:S01]  /*0220*/  IADD3 R12, R0, -R12, RZ ;  /* 0x8000000c000c7210 */ /* 0x000fe20007ffe0ff */
[----:B------:R-:W-:-:S03]  /*0230*/  IMAD.WIDE R28, R19, 0x4, R28 ;  /* 0x00000004131c7825 */ /* 0x000fc600078e021c */
[-C--:B------:R-:W-:Y:S02]  /*0240*/  LEA R13, R13, R12.reuse, 0x8 ;  /* 0x0000000c0d0d7211 */ /* 0x080fe400078e40ff */
[----:B------:R-:W-:-:S03]  /*0250*/  LEA R15, R15, R12, 0x8 ;  /* 0x0000000c0f0f7211 */ /* 0x000fc600078e40ff */
[----:B-1----:R-:W-:-:S04]  /*0260*/  IMAD.WIDE R12, R13, 0x4, R16 ;  /* 0x000000040d0c7825 */ /* 0x002fc800078e0210 */
[----:B------:R-:W-:Y:S02]  /*0270*/  IMAD.WIDE R16, R15, 0x4, R16 ;  /* 0x000000040f107825 */ /* 0x000fe400078e0210 */
[----:B------:R-:W4:Y:S02]  /*0280*/  LDG.E.EL.128 R12, desc[UR4][R12.64] ;  /* 0x000000040c0c7981 */ /* 0x000f24000c2e1d00 */
[----:B---3--:R-:W-:Y:S01]  /*0290*/  FADD R25, R4, 9.9999997473787516356e-06 ;  /* 0x3727c5ac04197421 */ /* 0x008fe20000000000 */
[----:B--2---:R-:W-:-:S04]  /*02a0*/  IMAD.WIDE R4, R23, 0x4, R20 ;  /* 0x0000000417047825 */ /* 0x004fc800078e0214 */
[----:B------:R-:W-:Y:S01]  /*02b0*/  IMAD.WIDE R20, R19, 0x4, R20 ;  /* 0x0000000413147825 */ /* 0x000fe200078e0214 */
[----:B------:R-:W1:Y:S01]  /*02c0*/  MUFU.SQRT R25, R25 ;  /* 0x0000001900197308 */ /* 0x000e620000002000 */
[----:B0-----:R-:W2:Y:S02]  /*02d0*/  LDG.E.EL R3, desc[UR4][R4.64] ;  /* 0x0000000404037981 */ /* 0x001ea4000c2e1900 */
[----:B------:R-:W-:Y:S02]  /*02e0*/  IMAD.WIDE R22, R23, 0x4, R26 ;  /* 0x0000000417167825 */ /* 0x000fe400078e021a */
[----:B------:R-:W3:Y:S04]  /*02f0*/  LDG.E.EL R20, desc[UR4][R20.64] ;  /* 0x0000000414147981 */ /* 0x000ee8000c2e1900 */
[----:B------:R-:W5:Y:S04]  /*0300*/  LDG.E.EL R22, desc[UR4][R22.64] ;  /* 0x0000000416167981 */ /* 0x000f68000c2e1900 */
[----:B------:R-:W2:Y:S01]  /*0310*/  LDG.E.128 R4, desc[UR4][R8.64] ;  /* 0x0000000408047981 */ /* 0x000ea2000c1e1d00 */
[----:B-1----:R-:W-:-:S02]  /*0320*/  FSETP.GT.AND P0, PT, R25, 8.50705917302346158658e+37, PT ;  /* 0x7e8000001900780b */ /* 0x002fc40003f04000 */
[----:B------:R-:W-:Y:S01]  /*0330*/  FSETP.GEU.AND P1, PT, R25, 1.175494350822287508e-38, PT ;  /* 0x008000001900780b */ /* 0x000fe20003f2e000 */
[----:B------:R-:W5:Y:S01]  /*0340*/  LDG.E.EL R21, desc[UR4][R10.64] ;  /* 0x000000040a157981 */ /* 0x000f62000c2e1900 */
[----:B------:R-:W-:-:S03]  /*0350*/  IMAD.WIDE R26, R19, 0x4, R26 ;  /* 0x00000004131a7825 */ /* 0x000fc600078e021a */
[----:B------:R0:W3:Y:S06]  /*0360*/  LDG.E.EL R23, desc[UR4][R28.64] ;  /* 0x000000041c177981 */ /* 0x0000ec000c2e1900 */
[----:B------:R-:W-:Y:S01]  /*0370*/  @P0 FMUL R25, R25, 0.25 ;  /* 0x3e80000019190820 */ /* 0x000fe20000400000 */
[----:B------:R-:W3:Y:S03]  /*0380*/  LDG.E.128 R8, desc[UR4][R8.64+0x800] ;  /* 0x0008000408087981 */ /* 0x000ee6000c1e1d00 */
[----:B------:R-:W-:Y:S01]  /*0390*/  @!P1 FMUL R25, R25, 16777216 ;  /* 0x4b80000019199820 */ /* 0x000fe20000400000 */
[----:B------:R-:W-:Y:S01]  /*03a0*/  FSEL R19, R24, 1, P0 ;  /* 0x3f80000018137808 */ /* 0x000fe20000000000 */
[----:B------:R1:W4:Y:S02]  /*03b0*/  LDG.E.EL R26, desc[UR4][R26.64] ;  /* 0x000000041a1a7981 */ /* 0x000324000c2e1900 */
[----:B------:R-:W0:Y:S02]  /*03c0*/  MUFU.RCP R18, R25 ;  /* 0x0000001900127308 */ /* 0x000e240000001000 */
[----:B------:R-:W-:-:S04]  /*03d0*/  @!P1 FMUL R19, R19, 16777216 ;  /* 0x4b80000013139820 */ /* 0x000fc80000400000 */
[----:B0-----:R-:W-:Y:S02]  /*03e0*/  FMUL R25, R18, R19 ;  /* 0x0000001312197220 */ /* 0x001fe40000400000 */
[----:B------:R-:W4:Y:S01]  /*03f0*/  LDG.E.EL.128 R16, desc[UR4][R16.64] ;  /* 0x0000000410107981 */ /* 0x000f22000c2e1d00 */
[----:B------:R-:W-:-:S04]  /*0400*/  FADD R2, R2, 9.9999997473787516356e-06 ;  /* 0x3727c5ac02027421 */ /* 0x000fc80000000000 */
[----:B------:R-:W0:Y:S02]  /*0410*/  MUFU.SQRT R28, R2 ;  /* 0x00000002001c7308 */ /* 0x000e240000002000 */
[C---:B0-----:R-:W-:Y:S02]  /*0420*/  FSETP.GT.AND P0, PT, R28.reuse, 8.50705917302346158658e+37, PT ;  /* 0x7e8000001c00780b */ /* 0x041fe40003f04000 */
[----:B------:R-:W-:-:S11]  /*0430*/  FSETP.GEU.AND P1, PT, R28, 1.175494350822287508e-38, PT ;  /* 0x008000001c00780b */ /* 0x000fd60003f2e000 */
[----:B------:R-:W-:-:S04]  /*0440*/  @P0 FMUL R28, R28, 0.25 ;  /* 0x3e8000001c1c0820 */ /* 0x000fc80000400000 */
[----:B------:R-:W-:-:S06]  /*0450*/  @!P1 FMUL R28, R28, 16777216 ;  /* 0x4b8000001c1c9820 */ /* 0x000fcc0000400000 */
[----:B------:R-:W0:Y:S01]  /*0460*/  MUFU.RCP R28, R28 ;  /* 0x0000001c001c7308 */ /* 0x000e220000001000 */
[----:B-1----:R-:W-:-:S05]  /*0470*/  FSEL R27, R24, 1, P0 ;  /* 0x3f800000181b7808 */ /* 0x002fca0000000000 */
[----:B------:R-:W-:-:S04]  /*0480*/  @!P1 FMUL R27, R27, 16777216 ;  /* 0x4b8000001b1b9820 */ /* 0x000fc80000400000 */
[----:B0-----:R-:W-:Y:S01]  /*0490*/  FMUL R2, R28, R27 ;  /* 0x0000001b1c027220 */ /* 0x001fe20000400000 */
[--C-:B--2---:R-:W-:Y:S01]  /*04a0*/  FADD R5, R5, -R3.reuse ;  /* 0x8000000305057221 */ /* 0x104fe20000000000 */
[--C-:B------:R-:W-:Y:S01]  /*04b0*/  FADD R24, R7, -R3.reuse ;  /* 0x8000000307187221 */ /* 0x100fe20000000000 */
[--C-:B------:R-:W-:Y:S01]  /*04c0*/  FADD R6, R6, -R3.reuse ;  /* 0x8000000306067221 */ /* 0x100fe20000000000 */
[----:B------:R-:W-:Y:S01]  /*04d0*/  FADD R4, R4, -R3 ;  /* 0x8000000304047221 */ /* 0x000fe20000000000 */
[C---:B------:R-:W-:Y:S01]  /*04e0*/  FMUL R5, R25.reuse, R5 ;  /* 0x0000000519057220 */ /* 0x040fe20000400000 */
[C---:B------:R-:W-:Y:S01]  /*04f0*/  FMUL R24, R25.reuse, R24 ;  /* 0x0000001819187220 */ /* 0x040fe20000400000 */
[C---:B------:R-:W-:Y:S01]  /*0500*/  FMUL R3, R25.reuse, R6 ;  /* 0x0000000619037220 */ /* 0x040fe20000400000 */
[----:B------:R-:W-:Y:S01]  /*0510*/  FMUL R25, R25, R4 ;  /* 0x0000000419197220 */ /* 0x000fe20000400000 */
[C-C-:B-----5:R-:W-:Y:S02]  /*0520*/  FFMA R6, R21.reuse, R5, R22.reuse ;  /* 0x0000000515067223 */ /* 0x160fe40000000016 */
[----:B------:R-:W0:Y:S01]  /*0530*/  LDC.64 R4, c[0x0][0x240] ;  /* 0x00009000ff047b82 */ /* 0x000e220000000a00 */
[C-C-:B------:R-:W-:Y:S01]  /*0540*/  FFMA R24, R21.reuse, R24, R22.reuse ;  /* 0x0000001815187223 */ /* 0x140fe20000000016 */
[C-C-:B------:R-:W-:Y:S01]  /*0550*/  FFMA R3, R21.reuse, R3, R22.reuse ;  /* 0x0000000315037223 */ /* 0x140fe20000000016 */
[----:B------:R-:W-:Y:S01]  /*0560*/  FFMA R21, R21, R25, R22 ;  /* 0x0000001915157223 */ /* 0x000fe20000000016 */
[--C-:B---3--:R-:W-:Y:S01]  /*0570*/  FADD R9, R9, -R20.reuse ;  /* 0x8000001409097221 */ /* 0x108fe20000000000 */
[--C-:B------:R-:W-:Y:S01]  /*0580*/  FADD R11, R11, -R20.reuse ;  /* 0x800000140b0b7221 */ /* 0x100fe20000000000 */
[--C-:B------:R-:W-:Y:S01]  /*0590*/  FADD R7, R10, -R20.reuse ;  /* 0x800000140a077221 */ /* 0x100fe20000000000 */
[----:B------:R-:W-:Y:S01]  /*05a0*/  FADD R25, R8, -R20 ;  /* 0x8000001408197221 */ /* 0x000fe20000000000 */
[C---:B------:R-:W-:Y:S01]  /*05b0*/  FMUL R9, R2.reuse, R9 ;  /* 0x0000000902097220 */ /* 0x040fe20000400000 */
[C---:B------:R-:W-:Y:S01]  /*05c0*/  FMUL R11, R2.reuse, R11 ;  /* 0x0000000b020b7220 */ /* 0x040fe20000400000 */
[C---:B------:R-:W-:Y:S01]  /*05d0*/  FMUL R7, R2.reuse, R7 ;  /* 0x0000000702077220 */ /* 0x040fe20000400000 */
[----:B------:R-:W-:Y:S01]  /*05e0*/  FMUL R25, R2, R25 ;  /* 0x0000001902197220 */ /* 0x000fe20000400000 */
[--C-:B----4-:R-:W-:Y:S01]  /*05f0*/  FFMA R8, R23, R9, R26.reuse ;  /* 0x0000000917087223 */ /* 0x110fe2000000001a */
[----:B------:R-:W-:Y:S01]  /*0600*/  FSETP.GEU.AND P6, PT, R21, -R12, PT ;  /* 0x8000000c1500720b */ /* 0x000fe20003fce000 */
[----:B------:R-:W-:Y:S01]  /*0610*/  FADD R12, R12, R21 ;  /* 0x000000150c0c7221 */ /* 0x000fe20000000000 */
[C-C-:B------:R-:W-:Y:S01]  /*0620*/  FFMA R2, R23.reuse, R11, R26.reuse ;  /* 0x0000000b17027223 */ /* 0x140fe2000000001a */
[C-C-:B------:R-:W-:Y:S01]  /*0630*/  FFMA R7, R23.reuse, R7, R26.reuse ;  /* 0x0000000717077223 */ /* 0x140fe2000000001a */
[----:B------:R-:W-:Y:S01]  /*0640*/  FFMA R25, R23, R25, R26 ;  /* 0x0000001917197223 */ /* 0x000fe2000000001a */
[----:B------:R-:W-:Y:S01]  /*0650*/  FADD R9, R13, R6 ;  /* 0x000000060d097221 */ /* 0x000fe20000000000 */
[----:B------:R-:W-:Y:S01]  /*0660*/  FADD R10, R14, R3 ;  /* 0x000000030e0a7221 */ /* 0x000fe20000000000 */
[----:B------:R-:W-:Y:S01]  /*0670*/  FADD R11, R15, R24 ;  /* 0x000000180f0b7221 */ /* 0x000fe20000000000 */
[----:B------:R-:W-:-:S02]  /*0680*/  FSETP.GEU.AND P0, PT, R6, -R13, PT ;  /* 0x8000000d0600720b */ /* 0x000fc40003f0e000 */
[----:B------:R-:W-:Y:S02]  /*0690*/  FSETP.GEU.AND P1, PT, R3, -R14, PT ;  /* 0x8000000e0300720b */ /* 0x000fe40003f2e000 */
[----:B------:R-:W-:Y:S01]  /*06a0*/  FSETP.GEU.AND P5, PT, R8, -R17, PT ;  /* 0x800000110800720b */ /* 0x000fe20003fae000 */
[----:B------:R-:W-:Y:S01]  /*06b0*/  FADD R17, R17, R8 ;  /* 0x0000000811117221 */ /* 0x000fe20000000000 */
[----:B------:R-:W-:Y:S02]  /*06c0*/  SEL R8, R12, RZ, P6 ;  /* 0x000000ff0c087207 */ /* 0x000fe40003000000 */
[----:B------:R-:W-:Y:S01]  /*06d0*/  FSETP.GEU.AND P3, PT, R25, -R16, PT ;  /* 0x800000101900720b */ /* 0x000fe20003f6e000 */
[----:B------:R-:W-:Y:S01]  /*06e0*/  FADD R16, R16, R25 ;  /* 0x0000001910107221 */ /* 0x000fe20000000000 */
[----:B------:R-:W-:Y:S01]  /*06f0*/  FSETP.GEU.AND P4, PT, R2, -R19, PT ;  /* 0x800000130200720b */ /* 0x000fe20003f8e000 */
[----:B------:R-:W-:Y:S01]  /*0700*/  FADD R2, R19, R2 ;  /* 0x0000000213027221 */ /* 0x000fe20000000000 */
[----:B------:R-:W-:Y:S01]  /*0710*/  FSETP.GEU.AND P6, PT, R7, -R18, PT ;  /* 0x800000120700720b */ /* 0x000fe20003fce000 */
[----:B------:R-:W-:Y:S01]  /*0720*/  FADD R7, R18, R7 ;  /* 0x0000000712077221 */ /* 0x000fe20000000000 */
[----:B------:R-:W-:Y:S01]  /*0730*/  FSETP.GEU.AND P2, PT, R24, -R15, PT ;  /* 0x8000000f1800720b */ /* 0x000fe20003f4e000 */
[----:B0-----:R-:W-:Y:S01]  /*0740*/  IMAD.WIDE R4, R0, 0x4, R4 ;  /* 0x0000000400047825 */ /* 0x001fe200078e0204 */
[----:B------:R-:W-:-:S02]  /*0750*/  SEL R9, R9, RZ, P0 ;  /* 0x000000ff09097207 */ /* 0x000fc40000000000 */
[----:B------:R-:W-:Y:S02]  /*0760*/  SEL R10, R10, RZ, P1 ;  /* 0x000000ff0a0a7207 */ /* 0x000fe40000800000 */
[----:B------:R-:W-:Y:S02]  /*0770*/  SEL R11, R11, RZ, P2 ;  /* 0x000000ff0b0b7207 */ /* 0x000fe40001000000 */
[----:B------:R-:W-:Y:S02]  /*0780*/  SEL R16, R16, RZ, P3 ;  /* 0x000000ff10107207 */ /* 0x000fe40001800000 */
[----:B------:R-:W-:Y:S02]  /*0790*/  SEL R19, R2, RZ, P4 ;  /* 0x000000ff02137207 */ /* 0x000fe40002000000 */
[----:B------:R-:W-:Y:S02]  /*07a0*/  SEL R17, R17, RZ, P5 ;  /* 0x000000ff11117207 */ /* 0x000fe40002800000 */
[----:B------:R-:W-:Y:S01]  /*07b0*/  SEL R18, R7, RZ, P6 ;  /* 0x000000ff07127207 */ /* 0x000fe20003000000 */
[----:B------:R-:W-:Y:S04]  /*07c0*/  STG.E.128 desc[UR4][R4.64], R8 ;  /* 0x0000000804007986 */ /* 0x000fe8000c101d04 */
[----:B------:R-:W-:Y:S01]  /*07d0*/  STG.E.128 desc[UR4][R4.64+0x800], R16 ;  /* 0x0008001004007986 */ /* 0x000fe2000c101d04 */
[----:B------:R-:W-:Y:S05]  /*07e0*/  EXIT ;  /* 0x000000000000794d */ /* 0x000fea0003800000 */
.L_x_0:
[----:B------:R-:W-:-:S00]  /*07f0*/  BRA `(.L_x_0) ;  /* 0xfffffffc00fc7947 */ /* 0x000fc0000383ffff */
[----:B------:R-:W-:-:S00]  /*0800*/  NOP ;  /* 0x0000000000007918 */ /* 0x000fc00000000000 */
[----:B------:R-:W-:-:S00]  /*0810*/  NOP ;  /* 0x0000000000007918 */ /* 0x000fc00000000000 */
[----:B------:R-:W-:-:S00]  /*0820*/  NOP ;  /* 0x0000000000007918 */ /* 0x000fc00000000000 */
[----:B------:R-:W-:-:S00]  /*0830*/  NOP ;  /* 0x0000000000007918 */ /* 0x000fc00000000000 */
[----:B------:R-:W-:-:S00]  /*0840*/  NOP ;  /* 0x0000000000007918 */ /* 0x000fc00000000000 */
[----:B------:R-:W-:-:S00]  /*0850*/  NOP ;  /* 0x0000000000007918 */ /* 0x000fc00000000000 */
[----:B------:R-:W-:-:S00]  /*0860*/  NOP ;  /* 0x0000000000007918 */ /* 0x000fc00000000000 */
[----:B------:R-:W-:-:S00]  /*0870*/  NOP ;  /* 0x0000000000007918 */ /* 0x000fc00000000000 */
.L_x_1:


//--------------------- .nv.global.init           --------------------------
	.section	.nv.global.init,"aw",@progbits
.nv.global.init:
	.type		_$_str,@object
	.size		_$_str,(_$_str_$_2 - _$_str)
_$_str:
        /*0000*/ 	.byte	0x5f, 0x5f, 0x43, 0x55, 0x44, 0x41, 0x5f, 0x46, 0x54, 0x5a, 0x00
	.type		_$_str_$_2,@object
	.size		_$_str_$_2,(.L_1 - _$_str_$_2)
_$_str_$_2:
        /*000b*/ 	.byte	0x5f, 0x5f, 0x43, 0x55, 0x44, 0x41, 0x5f, 0x50, 0x52, 0x45, 0x43, 0x5f, 0x53, 0x51, 0x52, 0x54
        /*001b*/ 	.byte	0x00
.L_1:


//--------------------- .nv.constant0.triton_poi_fused__native_batch_norm_legit_no_training_add_relu_34 --------------------------
	.section	.nv.constant0.triton_poi_fused__native_batch_norm_legit_no_training_add_relu_34,"a",@progbits
	.sectionflags	@""
	.align	4
.nv.constant0.triton_poi_fused__native_batch_norm_legit_no_training_add_relu_34:
	.zero		588
